	.headerflags	@"EF_CUDA_TEXMODE_UNIFIED EF_CUDA_64BIT_ADDRESS EF_CUDA_ACCELERATORS EF_CUDA_SM90 EF_CUDA_VIRTUAL_SM(EF_CUDA_SM90)"
	.elftype	@"ET_EXEC"


//--------------------- .nv.info                  --------------------------
	.section	.nv.info,"",@"SHT_CUDA_INFO"
	.align	4


	//----- nvinfo : EIATTR_REGCOUNT
	.align		4
        /*0000*/ 	.byte	0x04, 0x2f
        /*0002*/ 	.short	(.L_1 - .L_0)
	.align		4
.L_0:
        /*0004*/ 	.word	index@(triton_poi_fused_convolution_20)
        /*0008*/ 	.word	0x00000012


	//----- nvinfo : EIATTR_MIN_STACK_SIZE
	.align		4
.L_1:
        /*000c*/ 	.byte	0x04, 0x12
        /*000e*/ 	.short	(.L_3 - .L_2)
	.align		4
.L_2:
        /*0010*/ 	.word	index@(triton_poi_fused_convolution_20)
        /*0014*/ 	.word	0x00000000


	//----- nvinfo : EIATTR_FRAME_SIZE
	.align		4
.L_3:
        /*0018*/ 	.byte	0x04, 0x11
        /*001a*/ 	.short	(.L_5 - .L_4)
	.align		4
.L_4:
        /*001c*/ 	.word	index@(triton_poi_fused_convolution_20)
        /*0020*/ 	.word	0x00000000


	//----- nvinfo : EIATTR_MIN_STACK_SIZE
	.align		4
.L_5:
        /*0024*/ 	.byte	0x04, 0x12
        /*0026*/ 	.short	(.L_7 - .L_6)
	.align		4
.L_6:
        /*0028*/ 	.word	index@(triton_poi_fused_convolution_20)
        /*002c*/ 	.word	0x00000000
.L_7:


//--------------------- .nv.info.triton_poi_fused_convolution_20 --------------------------
	.section	.nv.info.triton_poi_fused_convolution_20,"",@"SHT_CUDA_INFO"
	.sectionflags	@""
	.align	4


	//----- nvinfo : EIATTR_CUDA_API_VERSION
	.align		4
        /*0000*/ 	.byte	0x04, 0x37
        /*0002*/ 	.short	(.L_9 - .L_8)
.L_8:
        /*0004*/ 	.word	0x0000007c


	//----- nvinfo : EIATTR_KPARAM_INFO
	.align		4
.L_9:
        /*0008*/ 	.byte	0x04, 0x17
        /*000a*/ 	.short	(.L_11 - .L_10)
.L_10:
        /*000c*/ 	.word	0x00000000
        /*0010*/ 	.short	0x0004
        /*0012*/ 	.short	0x001c
        /*0014*/ 	.byte	0x00, 0xf0, 0x11, 0x00


	//----- nvinfo : EIATTR_KPARAM_INFO
	.align		4
.L_11:
        /*0018*/ 	.byte	0x04, 0x17
        /*001a*/ 	.short	(.L_13 - .L_12)
.L_12:
        /*001c*/ 	.word	0x00000000
        /*0020*/ 	.short	0x0003
        /*0022*/ 	.short	0x0018
        /*0024*/ 	.byte	0x00, 0xf0, 0x11, 0x00


	//----- nvinfo : EIATTR_KPARAM_INFO
	.align		4
.L_13:
        /*0028*/ 	.byte	0x04, 0x17
        /*002a*/ 	.short	(.L_15 - .L_14)
.L_14:
        /*002c*/ 	.word	0x00000000
        /*0030*/ 	.short	0x0002
        /*0032*/ 	.short	0x0010
        /*0034*/ 	.byte	0x00, 0xf4, 0x21, 0x00


	//----- nvinfo : EIATTR_KPARAM_INFO
	.align		4
.L_15:
        /*0038*/ 	.byte	0x04, 0x17
        /*003a*/ 	.short	(.L_17 - .L_16)
.L_16:
        /*003c*/ 	.word	0x00000000
        /*0040*/ 	.short	0x0001
        /*0042*/ 	.short	0x0008
        /*0044*/ 	.byte	0x00, 0xf4, 0x21, 0x00


	//----- nvinfo : EIATTR_KPARAM_INFO
	.align		4
.L_17:
        /*0048*/ 	.byte	0x04, 0x17
        /*004a*/ 	.short	(.L_19 - .L_18)
.L_18:
        /*004c*/ 	.word	0x00000000
        /*0050*/ 	.short	0x0000
        /*0052*/ 	.short	0x0000
        /*0054*/ 	.byte	0x00, 0xf4, 0x21, 0x00


	//----- nvinfo : EIATTR_SPARSE_MMA_MASK
	.align		4
.L_19:
        /*0058*/ 	.byte	0x03, 0x50
        /*005a*/ 	.short	0x0000


	//----- nvinfo : EIATTR_MAXREG_COUNT
	.align		4
        /*005c*/ 	.byte	0x03, 0x1b
        /*005e*/ 	.short	0x00ff


	//----- nvinfo : EIATTR_EXIT_INSTR_OFFSETS
	.align		4
        /*0060*/ 	.byte	0x04, 0x1c
        /*0062*/ 	.short	(.L_21 - .L_20)


	//   ....[0]....
.L_20:
        /*0064*/ 	.word	0x00000370


	//   ....[1]....
        /*0068*/ 	.word	0x00000390


	//----- nvinfo : EIATTR_REQNTID
	.align		4
.L_21:
        /*006c*/ 	.byte	0x04, 0x10
        /*006e*/ 	.short	(.L_23 - .L_22)
.L_22:
        /*0070*/ 	.word	0x00000080
        /*0074*/ 	.word	0x00000001
        /*0078*/ 	.word	0x00000001


	//----- nvinfo : EIATTR_CBANK_PARAM_SIZE
	.align		4
.L_23:
        /*007c*/ 	.byte	0x03, 0x19
        /*007e*/ 	.short	0x0020


	//----- nvinfo : EIATTR_PARAM_CBANK
	.align		4
        /*0080*/ 	.byte	0x04, 0x0a
        /*0082*/ 	.short	(.L_25 - .L_24)
	.align		4
.L_24:
        /*0084*/ 	.word	index@(.nv.constant0.triton_poi_fused_convolution_20)
        /*0088*/ 	.short	0x0210
        /*008a*/ 	.short	0x0020


	//----- nvinfo : EIATTR_SW_WAR
	.align		4
.L_25:
        /*008c*/ 	.byte	0x04, 0x36
        /*008e*/ 	.short	(.L_27 - .L_26)
.L_26:
        /*0090*/ 	.word	0x00000008
.L_27:


//--------------------- .nv.callgraph             --------------------------
	.section	.nv.callgraph,"",@"SHT_CUDA_CALLGRAPH"
	.align	4
	.sectionentsize	8
	.align		4
        /*0000*/ 	.word	0x00000000
	.align		4
        /*0004*/ 	.word	0xffffffff
	.align		4
        /*0008*/ 	.word	0x00000000
	.align		4
        /*000c*/ 	.word	0xfffffffe
	.align		4
        /*0010*/ 	.word	0x00000000
	.align		4
        /*0014*/ 	.word	0xfffffffd
	.align		4
        /*0018*/ 	.word	0x00000000
	.align		4
        /*001c*/ 	.word	0xfffffffc


//--------------------- .text.triton_poi_fused_convolution_20 --------------------------
	.section	.text.triton_poi_fused_convolution_20,"ax",@progbits
	.sectionflags	@"SHF_BARRIERS=1"
	.align	128
        .global         triton_poi_fused_convolution_20
        .type           triton_poi_fused_convolution_20,@function
        .size           triton_poi_fused_convolution_20,(.L_x_1 - triton_poi_fused_convolution_20)
        .other          triton_poi_fused_convolution_20,@"STO_CUDA_ENTRY STV_DEFAULT"
triton_poi_fused_convolution_20:
.text.triton_poi_fused_convolution_20:
[----:B------:R-:W0:Y:S02]  /*0000*/  LDC R1, c[0x0][0x28] ;  /* 0x00000a00ff017b82 */ /* 0x000e240000000800 */
[----:B------:R-:W1:Y:S01]  /*0010*/  S2R R13, SR_TID.X ;  /* 0x00000000000d7919 */ /* 0x000e620000002100 */
[----:B------:R-:W2:Y:S01]  /*0020*/  S2UR UR4, SR_CTAID.X ;  /* 0x00000000000479c3 */ /* 0x000ea20000002500 */
[----:B------:R-:W-:Y:S01]  /*0030*/  ULDC.64 UR8, c[0x0][0x208] ;  /* 0x0000820000087ab9 */ /* 0x000fe20000000a00 */
[----:B------:R-:W3:Y:S06]  /*0040*/  S2R R6, SR_CTAID.Y ;  /* 0x0000000000067919 */ /* 0x000eec0000002600 */
[----:B------:R-:W4:Y:S01]  /*0050*/  LDC.64 R2, c[0x0][0x210] ;  /* 0x00008400ff027b82 */ /* 0x000f220000000a00 */
[----:B--2---:R-:W-:Y:S01]  /*0060*/  USHF.L.U32 UR4, UR4, 0x4, URZ ;  /* 0x0000000404047899 */ /* 0x004fe2000800063f */
[----:B-1----:R-:W-:Y:S01]  /*0070*/  IMAD.SHL.U32 R7, R13, 0x2, RZ ;  /* 0x000000020d077824 */ /* 0x002fe200078e00ff */
[----:B------:R-:W-:Y:S01]  /*0080*/  SHF.R.U32.HI R0, RZ, 0x3, R13 ;  /* 0x00000003ff007819 */ /* 0x000fe2000001160d */
[----:B---3--:R-:W-:-:S03]  /*0090*/  IMAD.SHL.U32 R8, R6, 0x10, RZ ;  /* 0x0000001006087824 */ /* 0x008fc600078e00ff */
[----:B------:R-:W-:Y:S02]  /*00a0*/  LOP3.LUT R7, R7, 0xe, RZ, 0xc0, !PT ;  /* 0x0000000e07077812 */ /* 0x000fe400078ec0ff */
[----:B------:R-:W-:Y:S02]  /*00b0*/  SGXT.U32 R0, R0, 0x4 ;  /* 0x000000040000781a */ /* 0x000fe40000000000 */
[----:B------:R-:W-:Y:S02]  /*00c0*/  LOP3.LUT R5, R7, UR4, RZ, 0xfc, !PT ;  /* 0x0000000407057c12 */ /* 0x000fe4000f8efcff */
[----:B------:R-:W-:Y:S02]  /*00d0*/  LOP3.LUT R4, R8, R0, RZ, 0xfc, !PT ;  /* 0x0000000008047212 */ /* 0x000fe400078efcff */
[----:B------:R-:W-:-:S03]  /*00e0*/  ISETP.GE.AND P0, PT, R5, 0x10, PT ;  /* 0x000000100500780c */ /* 0x000fc60003f06270 */
[----:B------:R-:W-:-:S04]  /*00f0*/  IMAD R5, R4, 0x10, R5 ;  /* 0x0000001004057824 */ /* 0x000fc800078e0205 */
[----:B----4-:R-:W-:Y:S01]  /*0100*/  IMAD.WIDE R2, R5, 0x4, R2 ;  /* 0x0000000405027825 */ /* 0x010fe200078e0202 */
[----:B------:R-:W-:-:S06]  /*0110*/  CS2R R4, SRZ ;  /* 0x0000000000047805 */ /* 0x000fcc000001ff00 */
[----:B------:R1:W2:Y:S01]  /*0120*/  @!P0 LDG.E.EL.64 R4, desc[UR8][R2.64] ;  /* 0x0000000802048981 */ /* 0x0002a2000c2e1b00 */
[----:B------:R-:W3:Y:S01]  /*0130*/  S2UR UR6, SR_CgaCtaId ;  /* 0x00000000000679c3 */ /* 0x000ee20000008800 */
[C---:B------:R-:W-:Y:S01]  /*0140*/  IMAD.SHL.U32 R9, R13.reuse, 0x20, RZ ;  /* 0x000000200d097824 */ /* 0x040fe200078e00ff */
[----:B------:R-:W-:Y:S01]  /*0150*/  UMOV UR5, 0x400 ;  /* 0x0000040000057882 */ /* 0x000fe20000000000 */
[----:B------:R-:W-:-:S03]  /*0160*/  IMAD.SHL.U32 R12, R13, 0x8, RZ ;  /* 0x000000080d0c7824 */ /* 0x000fc600078e00ff */
[----:B------:R-:W-:Y:S02]  /*0170*/  LOP3.LUT R9, R9, 0xe0, RZ, 0xc0, !PT ;  /* 0x000000e009097812 */ /* 0x000fe400078ec0ff */
[----:B-1----:R-:W-:Y:S02]  /*0180*/  LOP3.LUT R3, R12, 0x3f8, RZ, 0xc0, !PT ;  /* 0x000003f80c037812 */ /* 0x002fe400078ec0ff */
[C---:B------:R-:W-:Y:S02]  /*0190*/  LOP3.LUT R11, R9.reuse, 0x10, RZ, 0xfc, !PT ;  /* 0x00000010090b7812 */ /* 0x040fe400078efcff */
[----:B------:R-:W-:Y:S02]  /*01a0*/  LOP3.LUT R10, R9, R0, RZ, 0xfc, !PT ;  /* 0x00000000090a7212 */ /* 0x000fe400078efcff */
[----:B------:R-:W-:Y:S02]  /*01b0*/  LOP3.LUT R2, R13, 0x78, RZ, 0xc0, !PT ;  /* 0x000000780d027812 */ /* 0x000fe400078ec0ff */
[----:B------:R-:W-:-:S04]  /*01c0*/  LOP3.LUT R0, R0, UR4, RZ, 0xfc, !PT ;  /* 0x0000000400007c12 */ /* 0x000fc8000f8efcff */
[----:B------:R-:W-:Y:S01]  /*01d0*/  ISETP.GE.AND P0, PT, R0, 0x10, PT ;  /* 0x000000100000780c */ /* 0x000fe20003f06270 */
[----:B---3--:R-:W-:-:S06]  /*01e0*/  UPRMT UR5, UR6, 0x654, UR5 ;  /* 0x0000065406057896 */ /* 0x008fcc0008000005 */
[----:B------:R-:W-:Y:S02]  /*01f0*/  LEA.HI R9, R9, UR5, RZ, 0x1f ;  /* 0x0000000509097c11 */ /* 0x000fe4000f8ff8ff */
[----:B------:R-:W-:Y:S02]  /*0200*/  LEA.HI R11, R11, UR5, RZ, 0x1f ;  /* 0x000000050b0b7c11 */ /* 0x000fe4000f8ff8ff */
[----:B------:R-:W-:Y:S01]  /*0210*/  IADD3 R2, R3, UR5, R2 ;  /* 0x0000000503027c10 */ /* 0x000fe2000fffe002 */
[C---:B------:R-:W-:Y:S01]  /*0220*/  IMAD R15, R10.reuse, 0x4, R9 ;  /* 0x000000040a0f7824 */ /* 0x040fe200078e0209 */
[----:B------:R-:W-:Y:S01]  /*0230*/  SHF.R.S32.HI R9, RZ, 0x1b, R6 ;  /* 0x0000001bff097819 */ /* 0x000fe20000011406 */
[----:B------:R-:W-:Y:S01]  /*0240*/  IMAD R12, R10, 0x4, R11 ;  /* 0x000000040a0c7824 */ /* 0x000fe200078e020b */
[----:B------:R-:W-:Y:S02]  /*0250*/  LOP3.LUT R10, R8, R7, RZ, 0xfc, !PT ;  /* 0x00000007080a7212 */ /* 0x000fe400078efcff */
[----:B------:R-:W-:Y:S01]  /*0260*/  SGXT R9, R9, 0x1 ;  /* 0x000000010909781a */ /* 0x000fe20000000200 */
[----:B------:R-:W1:Y:S03]  /*0270*/  LDC.64 R6, c[0x0][0x218] ;  /* 0x00008600ff067b82 */ /* 0x000e660000000a00 */
[----:B------:R-:W-:-:S04]  /*0280*/  LEA.HI R11, R9, R10, RZ, 0x8 ;  /* 0x0000000a090b7211 */ /* 0x000fc800078f40ff */
[C---:B------:R-:W-:Y:S01]  /*0290*/  LOP3.LUT R13, R11.reuse, 0xffffff00, RZ, 0xc0, !PT ;  /* 0xffffff000b0d7812 */ /* 0x040fe200078ec0ff */
[----:B------:R-:W3:Y:S01]  /*02a0*/  LDC.64 R8, c[0x0][0x220] ;  /* 0x00008800ff087b82 */ /* 0x000ee20000000a00 */
[----:B------:R-:W-:-:S03]  /*02b0*/  IMAD.SHL.U32 R11, R11, 0x10, RZ ;  /* 0x000000100b0b7824 */ /* 0x000fc600078e00ff */
[----:B------:R-:W-:-:S04]  /*02c0*/  IMAD.IADD R13, R10, 0x1, -R13 ;  /* 0x000000010a0d7824 */ /* 0x000fc800078e0a0d */
[----:B------:R-:W-:Y:S01]  /*02d0*/  IMAD R13, R0, 0x100, R13 ;  /* 0x00000100000d7824 */ /* 0x000fe200078e020d */
[----:B--2---:R2:W-:Y:S04]  /*02e0*/  STS [R15], R4 ;  /* 0x000000040f007388 */ /* 0x0045e80000000800 */
[----:B------:R1:W-:Y:S01]  /*02f0*/  STS [R12+0x40], R5 ;  /* 0x000040050c007388 */ /* 0x0003e20000000800 */
[----:B------:R-:W-:Y:S01]  /*0300*/  BAR.SYNC.DEFER_BLOCKING 0x0 ;  /* 0x0000000000007b1d */ /* 0x000fe20000010000 */
[----:B--2---:R-:W-:-:S05]  /*0310*/  LOP3.LUT R4, R11, 0xfffff000, RZ, 0xc0, !PT ;  /* 0xfffff0000b047812 */ /* 0x004fca00078ec0ff */
[----:B------:R-:W-:-:S04]  /*0320*/  IMAD.IADD R13, R13, 0x1, R4 ;  /* 0x000000010d0d7824 */ /* 0x000fc800078e0204 */
[----:B-1----:R-:W-:-:S04]  /*0330*/  IMAD.WIDE R4, R13, 0x4, R6 ;  /* 0x000000040d047825 */ /* 0x002fc800078e0206 */
[----:B---3--:R-:W-:Y:S01]  /*0340*/  IMAD.WIDE R6, R13, 0x4, R8 ;  /* 0x000000040d067825 */ /* 0x008fe200078e0208 */
[----:B------:R-:W1:Y:S04]  /*0350*/  LDS.64 R2, [R2] ;  /* 0x0000000002027984 */ /* 0x000e680000000a00 */
[----:B-1----:R1:W-:Y:S01]  /*0360*/  @!P0 STG.E.64 desc[UR8][R4.64], R2 ;  /* 0x0000000204008986 */ /* 0x0023e2000c101b08 */
[----:B------:R-:W-:Y:S05]  /*0370*/  @P0 EXIT ;  /* 0x000000000000094d */ /* 0x000fea0003800000 */
[----:B------:R-:W-:Y:S01]  /*0380*/  STG.E.64 desc[UR8][R6.64], R2 ;  /* 0x0000000206007986 */ /* 0x000fe2000c101b08 */
[----:B------:R-:W-:Y:S05]  /*0390*/  EXIT ;  /* 0x000000000000794d */ /* 0x000fea0003800000 */
.L_x_0:
[----:B------:R-:W-:-:S00]  /*03a0*/  BRA `(.L_x_0) ;  /* 0xfffffffc00fc7947 */ /* 0x000fc0000383ffff */
[----:B------:R-:W-:-:S00]  /*03b0*/  NOP ;  /* 0x0000000000007918 */ /* 0x000fc00000000000 */
        /* <DEDUP_REMOVED lines=12> */
.L_x_1:


//--------------------- .nv.shared.triton_poi_fused_convolution_20 --------------------------
	.section	.nv.shared.triton_poi_fused_convolution_20,"aw",@nobits
	.sectionflags	@""
	.align	16
	.zero		1024


//--------------------- .nv.constant0.triton_poi_fused_convolution_20 --------------------------
	.section	.nv.constant0.triton_poi_fused_convolution_20,"a",@progbits
	.sectionflags	@""
	.align	4
.nv.constant0.triton_poi_fused_convolution_20:
	.zero		560
